//
// Generated by NVIDIA NVVM Compiler
//
// Compiler Build ID: CL-36424714
// Cuda compilation tools, release 13.0, V13.0.88
// Based on NVVM 20.0.0
//

.version 9.0
.target sm_100
.address_size 64

	// .globl	_Z9basic_runPiii

.visible .entry _Z9basic_runPiii(
	.param .u64 .ptr .align 1 _Z9basic_runPiii_param_0,
	.param .u32 _Z9basic_runPiii_param_1,
	.param .u32 _Z9basic_runPiii_param_2
)
{
	.reg .pred 	%p<7>;
	.reg .b32 	%r<15>;
	.reg .b64 	%rd<9>;

	ld.param.u64 	%rd2, [_Z9basic_runPiii_param_0];
	ld.param.u32 	%r4, [_Z9basic_runPiii_param_1];
	ld.param.u32 	%r5, [_Z9basic_runPiii_param_2];
	cvta.to.global.u64 	%rd3, %rd2;
	mov.u32 	%r6, %ctaid.y;
	mov.u32 	%r7, %ctaid.x;
	mul.lo.s32 	%r8, %r4, %r6;
	add.s32 	%r9, %r8, %r7;
	add.s32 	%r10, %r8, %r5;
	mad.lo.s32 	%r11, %r5, %r4, %r7;
	mul.wide.s32 	%rd4, %r9, 4;
	add.s64 	%rd1, %rd3, %rd4;
	mul.wide.s32 	%rd5, %r10, 4;
	add.s64 	%rd6, %rd3, %rd5;
	ld.global.u32 	%r1, [%rd6];
	mul.wide.s32 	%rd7, %r11, 4;
	add.s64 	%rd8, %rd3, %rd7;
	ld.global.u32 	%r12, [%rd8];
	setp.eq.s32 	%p1, %r1, 1073741823;
	setp.eq.s32 	%p2, %r12, 1073741823;
	or.pred  	%p3, %p1, %p2;
	@%p3 bra 	$L__BB0_3;
	ld.global.u32 	%r13, [%rd1];
	add.s32 	%r3, %r12, %r1;
	setp.ne.s32 	%p4, %r13, 1073741823;
	setp.ge.s32 	%p5, %r3, %r13;
	and.pred  	%p6, %p4, %p5;
	@%p6 bra 	$L__BB0_3;
	st.global.u32 	[%rd1], %r3;
$L__BB0_3:
	ret;

}


// ===== COMPILED SASS (sm_100) =====

	.target	sm_100

	.elftype	@"ET_EXEC"


//--------------------- .note.nv.tkinfo           --------------------------
	.section	.note.nv.tkinfo,"",@"SHT_NOTE"
	.sectionflags	@"SHF_NOTE_NV_TKINFO"
	.tkinfo
        /*0018*/ 	.word	0x00000002
        /*0030*/ 	.string	""
        /*0030*/ 	.string	"ptxas"
        /*0030*/ 	.string	"Cuda compilation tools, release 13.0, V13.0.88"
        /*0030*/ 	.string	"Build cuda_13.0.r13.0/compiler.36424714_0"
        /*0030*/ 	.string	"-arch sm_100 -m 64 "



//--------------------- .note.nv.cuinfo           --------------------------
	.section	.note.nv.cuinfo,"",@"SHT_NOTE"
	.sectionflags	@"SHF_NOTE_NV_CUINFO"
        /*0018*/ 	.short	0x0002
        /*001a*/ 	.short	0x0064
        /*001c*/ 	.short	0x0082
	.zero		2


//--------------------- .nv.info                  --------------------------
	.section	.nv.info,"",@"SHT_CUDA_INFO"
	.align	4


	//----- nvinfo : EIATTR_REGCOUNT
	.align		4
        /*0000*/ 	.byte	0x04, 0x2f
        /*0002*/ 	.short	(.L_1 - .L_0)
	.align		4
.L_0:
        /*0004*/ 	.word	index@(_Z9basic_runPiii)
        /*0008*/ 	.word	0x0000000e


	//----- nvinfo : EIATTR_FRAME_SIZE
	.align		4
.L_1:
        /*000c*/ 	.byte	0x04, 0x11
        /*000e*/ 	.short	(.L_3 - .L_2)
	.align		4
.L_2:
        /*0010*/ 	.word	index@(_Z9basic_runPiii)
        /*0014*/ 	.word	0x00000000


	//----- nvinfo : EIATTR_MIN_STACK_SIZE
	.align		4
.L_3:
        /*0018*/ 	.byte	0x04, 0x12
        /*001a*/ 	.short	(.L_5 - .L_4)
	.align		4
.L_4:
        /*001c*/ 	.word	index@(_Z9basic_runPiii)
        /*0020*/ 	.word	0x00000000
.L_5:


//--------------------- .nv.compat                --------------------------
	.section	.nv.compat,"",@"SHT_CUDA_COMPAT_INFO"
	.align	4
        /*0000*/ 	.byte	0x02, 0x09, 0x00, 0x00, 0x02, 0x02, 0x01, 0x00, 0x02, 0x05, 0x05, 0x00, 0x03, 0x07, 0x01, 0x01
        /*0010*/ 	.byte	0x02, 0x03, 0x00, 0x00, 0x02, 0x06, 0x01, 0x00, 0x04, 0x0b, 0x08, 0x00, 0x09, 0x00, 0x00, 0x00
        /*0020*/ 	.byte	0x00, 0x00, 0x00, 0x00


//--------------------- .nv.info._Z9basic_runPiii --------------------------
	.section	.nv.info._Z9basic_runPiii,"",@"SHT_CUDA_INFO"
	.sectionflags	@""
	.align	4


	//----- nvinfo : EIATTR_CUDA_API_VERSION
	.align		4
        /*0000*/ 	.byte	0x04, 0x37
        /*0002*/ 	.short	(.L_7 - .L_6)
.L_6:
        /*0004*/ 	.word	0x00000082


	//----- nvinfo : EIATTR_KPARAM_INFO
	.align		4
.L_7:
        /*0008*/ 	.byte	0x04, 0x17
        /*000a*/ 	.short	(.L_9 - .L_8)
.L_8:
        /*000c*/ 	.word	0x00000000
        /*0010*/ 	.short	0x0002
        /*0012*/ 	.short	0x000c
        /*0014*/ 	.byte	0x00, 0xf0, 0x11, 0x00


	//----- nvinfo : EIATTR_KPARAM_INFO
	.align		4
.L_9:
        /*0018*/ 	.byte	0x04, 0x17
        /*001a*/ 	.short	(.L_11 - .L_10)
.L_10:
        /*001c*/ 	.word	0x00000000
        /*0020*/ 	.short	0x0001
        /*0022*/ 	.short	0x0008
        /*0024*/ 	.byte	0x00, 0xf0, 0x11, 0x00


	//----- nvinfo : EIATTR_KPARAM_INFO
	.align		4
.L_11:
        /*0028*/ 	.byte	0x04, 0x17
        /*002a*/ 	.short	(.L_13 - .L_12)
.L_12:
        /*002c*/ 	.word	0x00000000
        /*0030*/ 	.short	0x0000
        /*0032*/ 	.short	0x0000
        /*0034*/ 	.byte	0x00, 0xf5, 0x21, 0x00


	//----- nvinfo : EIATTR_SPARSE_MMA_MASK
	.align		4
.L_13:
        /*0038*/ 	.byte	0x03, 0x50
        /*003a*/ 	.short	0x0000


	//----- nvinfo : EIATTR_MAXREG_COUNT
	.align		4
        /*003c*/ 	.byte	0x03, 0x1b
        /*003e*/ 	.short	0x00ff


	//----- nvinfo : EIATTR_MERCURY_ISA_VERSION
	.align		4
        /*0040*/ 	.byte	0x03, 0x5f
        /*0042*/ 	.short	0x0101


	//----- nvinfo : EIATTR_VRC_CTA_INIT_COUNT
	.align		4
        /*0044*/ 	.byte	0x02, 0x4a
	.zero		1
	.zero		1


	//----- nvinfo : EIATTR_EXIT_INSTR_OFFSETS
	.align		4
        /*0048*/ 	.byte	0x04, 0x1c
        /*004a*/ 	.short	(.L_15 - .L_14)


	//   ....[0]....
.L_14:
        /*004c*/ 	.word	0x00000100


	//   ....[1]....
        /*0050*/ 	.word	0x00000150


	//   ....[2]....
        /*0054*/ 	.word	0x00000170


	//----- nvinfo : EIATTR_CBANK_PARAM_SIZE
	.align		4
.L_15:
        /*0058*/ 	.byte	0x03, 0x19
        /*005a*/ 	.short	0x0010


	//----- nvinfo : EIATTR_PARAM_CBANK
	.align		4
        /*005c*/ 	.byte	0x04, 0x0a
        /*005e*/ 	.short	(.L_17 - .L_16)
	.align		4
.L_16:
        /*0060*/ 	.word	index@(.nv.constant0._Z9basic_runPiii)
        /*0064*/ 	.short	0x0380
        /*0066*/ 	.short	0x0010


	//----- nvinfo : EIATTR_SW_WAR
	.align		4
.L_17:
        /*0068*/ 	.byte	0x04, 0x36
        /*006a*/ 	.short	(.L_19 - .L_18)
.L_18:
        /*006c*/ 	.word	0x00000008
.L_19:


//--------------------- .nv.callgraph             --------------------------
	.section	.nv.callgraph,"",@"SHT_CUDA_CALLGRAPH"
	.align	4
	.sectionentsize	8
	.align		4
        /*0000*/ 	.word	0x00000000
	.align		4
        /*0004*/ 	.word	0xffffffff
	.align		4
        /*0008*/ 	.word	0x00000000
	.align		4
        /*000c*/ 	.word	0xfffffffe
	.align		4
        /*0010*/ 	.word	0x00000000
	.align		4
        /*0014*/ 	.word	0xfffffffd
	.align		4
        /*0018*/ 	.word	0x00000000
	.align		4
        /*001c*/ 	.word	0xfffffffc


//--------------------- .text._Z9basic_runPiii    --------------------------
	.section	.text._Z9basic_runPiii,"ax",@progbits
	.align	128
        .global         _Z9basic_runPiii
        .type           _Z9basic_runPiii,@function
        .size           _Z9basic_runPiii,(.L_x_1 - _Z9basic_runPiii)
        .other          _Z9basic_runPiii,@"STO_CUDA_ENTRY STV_DEFAULT"
_Z9basic_runPiii:
.text._Z9basic_runPiii:
[----:B------:R-:W-:Y:S01]  /*0000*/  LDC R1, c[0x0][0x37c] ;  /* 0x0000df00ff017b82 */ /* 0x000fe20000000800 */
[----:B------:R-:W0:Y:S07]  /*0010*/  S2R R9, SR_CTAID.X ;  /* 0x0000000000097919 */ /* 0x000e2e0000002500 */
[----:B------:R-:W0:Y:S01]  /*0020*/  LDC.64 R10, c[0x0][0x388] ;  /* 0x0000e200ff0a7b82 */ /* 0x000e220000000a00 */
[----:B------:R-:W1:Y:S07]  /*0030*/  LDCU.64 UR4, c[0x0][0x358] ;  /* 0x00006b00ff0477ac */ /* 0x000e6e0008000a00 */
[----:B------:R-:W2:Y:S08]  /*0040*/  S2UR UR6, SR_CTAID.Y ;  /* 0x00000000000679c3 */ /* 0x000eb00000002600 */
[----:B------:R-:W3:Y:S01]  /*0050*/  LDC.64 R2, c[0x0][0x380] ;  /* 0x0000e000ff027b82 */ /* 0x000ee20000000a00 */
[----:B0-----:R-:W-:-:S02]  /*0060*/  IMAD R7, R10, R11, R9 ;  /* 0x0000000b0a077224 */ /* 0x001fc400078e0209 */
[----:B--2---:R-:W-:Y:S02]  /*0070*/  IMAD R5, R10, UR6, R11 ;  /* 0x000000060a057c24 */ /* 0x004fe4000f8e020b */
[----:B---3--:R-:W-:-:S04]  /*0080*/  IMAD.WIDE R6, R7, 0x4, R2 ;  /* 0x0000000407067825 */ /* 0x008fc800078e0202 */
[----:B------:R-:W-:Y:S02]  /*0090*/  IMAD.WIDE R4, R5, 0x4, R2 ;  /* 0x0000000405047825 */ /* 0x000fe400078e0202 */
[----:B-1----:R-:W2:Y:S04]  /*00a0*/  LDG.E R7, desc[UR4][R6.64] ;  /* 0x0000000406077981 */ /* 0x002ea8000c1e1900 */
[----:B------:R-:W3:Y:S01]  /*00b0*/  LDG.E R4, desc[UR4][R4.64] ;  /* 0x0000000404047981 */ /* 0x000ee2000c1e1900 */
[----:B------:R-:W-:-:S04]  /*00c0*/  IMAD R9, R10, UR6, R9 ;  /* 0x000000060a097c24 */ /* 0x000fc8000f8e0209 */
[----:B------:R-:W-:Y:S01]  /*00d0*/  IMAD.WIDE R2, R9, 0x4, R2 ;  /* 0x0000000409027825 */ /* 0x000fe200078e0202 */
[----:B--2---:R-:W-:-:S04]  /*00e0*/  ISETP.NE.AND P0, PT, R7, 0x3fffffff, PT ;  /* 0x3fffffff0700780c */ /* 0x004fc80003f05270 */
[----:B---3--:R-:W-:-:S13]  /*00f0*/  ISETP.EQ.OR P0, PT, R4, 0x3fffffff, !P0 ;  /* 0x3fffffff0400780c */ /* 0x008fda0004702670 */
[----:B------:R-:W-:Y:S05]  /*0100*/  @P0 EXIT ;  /* 0x000000000000094d */ /* 0x000fea0003800000 */
[----:B------:R-:W2:Y:S01]  /*0110*/  LDG.E R0, desc[UR4][R2.64] ;  /* 0x0000000402007981 */ /* 0x000ea2000c1e1900 */
[----:B------:R-:W-:-:S04]  /*0120*/  IADD3 R7, PT, PT, R4, R7, RZ ;  /* 0x0000000704077210 */ /* 0x000fc80007ffe0ff */
[----:B--2---:R-:W-:Y:S02]  /*0130*/  ISETP.GE.AND P0, PT, R7, R0, PT ;  /* 0x000000000700720c */ /* 0x004fe40003f06270 */
[----:B------:R-:W-:-:S13]  /*0140*/  ISETP.NE.AND P1, PT, R0, 0x3fffffff, PT ;  /* 0x3fffffff0000780c */ /* 0x000fda0003f25270 */
[----:B------:R-:W-:Y:S05]  /*0150*/  @P0 EXIT P1 ;  /* 0x000000000000094d */ /* 0x000fea0000800000 */
[----:B------:R-:W-:Y:S01]  /*0160*/  STG.E desc[UR4][R2.64], R7 ;  /* 0x0000000702007986 */ /* 0x000fe2000c101904 */
[----:B------:R-:W-:Y:S05]  /*0170*/  EXIT ;  /* 0x000000000000794d */ /* 0x000fea0003800000 */
.L_x_0:
[----:B------:R-:W-:-:S00]  /*0180*/  BRA `(.L_x_0) ;  /* 0xfffffffc00fc7947 */ /* 0x000fc0000383ffff */
[----:B------:R-:W-:-:S00]  /*0190*/  NOP ;  /* 0x0000000000007918 */ /* 0x000fc00000000000 */
        /* <DEDUP_REMOVED lines=14> */
.L_x_1:


//--------------------- .nv.shared.reserved.0     --------------------------
	.section	.nv.shared.reserved.0,"aw",@nobits
	.weak		__nv_reservedSMEM_offset_0_alias
	.size		__nv_reservedSMEM_offset_0_alias, 0, 64
	.other		__nv_reservedSMEM_offset_0_alias,@"STO_CUDA_RESERVED_SHARED STV_DEFAULT"
__nv_reservedSMEM_offset_0_alias:
	.zero		0
	.zero		64


//--------------------- .nv.constant0._Z9basic_runPiii --------------------------
	.section	.nv.constant0._Z9basic_runPiii,"a",@progbits
	.sectionflags	@""
	.align	4
.nv.constant0._Z9basic_runPiii:
	.zero		912


//--------------------- SYMBOLS --------------------------

	.type		.nv.reservedSmem.offset0,@object
	.size		.nv.reservedSmem.offset0,0x4
